	.headerflags	@"EF_CUDA_TEXMODE_UNIFIED EF_CUDA_64BIT_ADDRESS EF_CUDA_ACCELERATORS EF_CUDA_SM90 EF_CUDA_VIRTUAL_SM(EF_CUDA_SM90)"
	.elftype	@"ET_EXEC"


//--------------------- .nv.info                  --------------------------
	.section	.nv.info,"",@"SHT_CUDA_INFO"
	.align	4


	//----- nvinfo : EIATTR_REGCOUNT
	.align		4
        /*0000*/ 	.byte	0x04, 0x2f
        /*0002*/ 	.short	(.L_1 - .L_0)
	.align		4
.L_0:
        /*0004*/ 	.word	index@(triton_poi_fused_reflection_pad1d_33)
        /*0008*/ 	.word	0x0000000c


	//----- nvinfo : EIATTR_MIN_STACK_SIZE
	.align		4
.L_1:
        /*000c*/ 	.byte	0x04, 0x12
        /*000e*/ 	.short	(.L_3 - .L_2)
	.align		4
.L_2:
        /*0010*/ 	.word	index@(triton_poi_fused_reflection_pad1d_33)
        /*0014*/ 	.word	0x00000000


	//----- nvinfo : EIATTR_FRAME_SIZE
	.align		4
.L_3:
        /*0018*/ 	.byte	0x04, 0x11
        /*001a*/ 	.short	(.L_5 - .L_4)
	.align		4
.L_4:
        /*001c*/ 	.word	index@(triton_poi_fused_reflection_pad1d_33)
        /*0020*/ 	.word	0x00000000


	//----- nvinfo : EIATTR_MIN_STACK_SIZE
	.align		4
.L_5:
        /*0024*/ 	.byte	0x04, 0x12
        /*0026*/ 	.short	(.L_7 - .L_6)
	.align		4
.L_6:
        /*0028*/ 	.word	index@(triton_poi_fused_reflection_pad1d_33)
        /*002c*/ 	.word	0x00000000
.L_7:


//--------------------- .nv.info.triton_poi_fused_reflection_pad1d_33 --------------------------
	.section	.nv.info.triton_poi_fused_reflection_pad1d_33,"",@"SHT_CUDA_INFO"
	.sectionflags	@""
	.align	4


	//----- nvinfo : EIATTR_CUDA_API_VERSION
	.align		4
        /*0000*/ 	.byte	0x04, 0x37
        /*0002*/ 	.short	(.L_9 - .L_8)
.L_8:
        /*0004*/ 	.word	0x0000007c


	//----- nvinfo : EIATTR_KPARAM_INFO
	.align		4
.L_9:
        /*0008*/ 	.byte	0x04, 0x17
        /*000a*/ 	.short	(.L_11 - .L_10)
.L_10:
        /*000c*/ 	.word	0x00000000
        /*0010*/ 	.short	0x0002
        /*0012*/ 	.short	0x0010
        /*0014*/ 	.byte	0x00, 0xf0, 0x11, 0x00


	//----- nvinfo : EIATTR_KPARAM_INFO
	.align		4
.L_11:
        /*0018*/ 	.byte	0x04, 0x17
        /*001a*/ 	.short	(.L_13 - .L_12)
.L_12:
        /*001c*/ 	.word	0x00000000
        /*0020*/ 	.short	0x0001
        /*0022*/ 	.short	0x0008
        /*0024*/ 	.byte	0x00, 0xf4, 0x21, 0x00


	//----- nvinfo : EIATTR_KPARAM_INFO
	.align		4
.L_13:
        /*0028*/ 	.byte	0x04, 0x17
        /*002a*/ 	.short	(.L_15 - .L_14)
.L_14:
        /*002c*/ 	.word	0x00000000
        /*0030*/ 	.short	0x0000
        /*0032*/ 	.short	0x0000
        /*0034*/ 	.byte	0x00, 0xf4, 0x21, 0x00


	//----- nvinfo : EIATTR_SPARSE_MMA_MASK
	.align		4
.L_15:
        /*0038*/ 	.byte	0x03, 0x50
        /*003a*/ 	.short	0x0000


	//----- nvinfo : EIATTR_MAXREG_COUNT
	.align		4
        /*003c*/ 	.byte	0x03, 0x1b
        /*003e*/ 	.short	0x00ff


	//----- nvinfo : EIATTR_EXIT_INSTR_OFFSETS
	.align		4
        /*0040*/ 	.byte	0x04, 0x1c
        /*0042*/ 	.short	(.L_17 - .L_16)


	//   ....[0]....
.L_16:
        /*0044*/ 	.word	0x00000180


	//   ....[1]....
        /*0048*/ 	.word	0x000001a0


	//----- nvinfo : EIATTR_REQNTID
	.align		4
.L_17:
        /*004c*/ 	.byte	0x04, 0x10
        /*004e*/ 	.short	(.L_19 - .L_18)
.L_18:
        /*0050*/ 	.word	0x00000080
        /*0054*/ 	.word	0x00000001
        /*0058*/ 	.word	0x00000001


	//----- nvinfo : EIATTR_CRS_STACK_SIZE
	.align		4
.L_19:
        /*005c*/ 	.byte	0x04, 0x1e
        /*005e*/ 	.short	(.L_21 - .L_20)
.L_20:
        /*0060*/ 	.word	0x00000000


	//----- nvinfo : EIATTR_CBANK_PARAM_SIZE
	.align		4
.L_21:
        /*0064*/ 	.byte	0x03, 0x19
        /*0066*/ 	.short	0x0014


	//----- nvinfo : EIATTR_PARAM_CBANK
	.align		4
        /*0068*/ 	.byte	0x04, 0x0a
        /*006a*/ 	.short	(.L_23 - .L_22)
	.align		4
.L_22:
        /*006c*/ 	.word	index@(.nv.constant0.triton_poi_fused_reflection_pad1d_33)
        /*0070*/ 	.short	0x0210
        /*0072*/ 	.short	0x0014


	//----- nvinfo : EIATTR_SW_WAR
	.align		4
.L_23:
        /*0074*/ 	.byte	0x04, 0x36
        /*0076*/ 	.short	(.L_25 - .L_24)
.L_24:
        /*0078*/ 	.word	0x00000008
.L_25:


//--------------------- .nv.callgraph             --------------------------
	.section	.nv.callgraph,"",@"SHT_CUDA_CALLGRAPH"
	.align	4
	.sectionentsize	8
	.align		4
        /*0000*/ 	.word	0x00000000
	.align		4
        /*0004*/ 	.word	0xffffffff
	.align		4
        /*0008*/ 	.word	0x00000000
	.align		4
        /*000c*/ 	.word	0xfffffffe
	.align		4
        /*0010*/ 	.word	0x00000000
	.align		4
        /*0014*/ 	.word	0xfffffffd
	.align		4
        /*0018*/ 	.word	0x00000000
	.align		4
        /*001c*/ 	.word	0xfffffffc


//--------------------- .text.triton_poi_fused_reflection_pad1d_33 --------------------------
	.section	.text.triton_poi_fused_reflection_pad1d_33,"ax",@progbits
	.align	128
        .global         triton_poi_fused_reflection_pad1d_33
        .type           triton_poi_fused_reflection_pad1d_33,@function
        .size           triton_poi_fused_reflection_pad1d_33,(.L_x_3 - triton_poi_fused_reflection_pad1d_33)
        .other          triton_poi_fused_reflection_pad1d_33,@"STO_CUDA_ENTRY STV_DEFAULT"
triton_poi_fused_reflection_pad1d_33:
.text.triton_poi_fused_reflection_pad1d_33:
[----:B------:R-:W0:Y:S02]  /*0000*/  LDC R1, c[0x0][0x28] ;  /* 0x00000a00ff017b82 */ /* 0x000e240000000800 */
[----:B------:R-:W1:Y:S01]  /*0010*/  S2R R6, SR_TID.X ;  /* 0x0000000000067919 */ /* 0x000e620000002100 */
[----:B------:R-:W2:Y:S01]  /*0020*/  LDC.64 R4, c[0x0][0x218] ;  /* 0x00008600ff047b82 */ /* 0x000ea20000000a00 */
[----:B------:R-:W-:Y:S01]  /*0030*/  ULDC.64 UR4, c[0x0][0x208] ;  /* 0x0000820000047ab9 */ /* 0x000fe20000000a00 */
[----:B------:R-:W-:Y:S01]  /*0040*/  BSSY B0, `(.L_x_0) ;  /* 0x0000013000007945 */ /* 0x000fe20003800000 */
[----:B------:R-:W3:Y:S01]  /*0050*/  S2R R7, SR_CTAID.X ;  /* 0x0000000000077919 */ /* 0x000ee20000002500 */
[----:B-1----:R-:W-:-:S05]  /*0060*/  LOP3.LUT R6, R6, 0x7f, RZ, 0xc0, !PT ;  /* 0x0000007f06067812 */ /* 0x002fca00078ec0ff */
[----:B---3--:R-:W-:Y:S01]  /*0070*/  IMAD R7, R7, 0x80, R6 ;  /* 0x0000008007077824 */ /* 0x008fe200078e0206 */
[----:B------:R-:W-:-:S03]  /*0080*/  HFMA2.MMA R6, -RZ, RZ, 0, 0 ;  /* 0x00000000ff067435 */ /* 0x000fc600000001ff */
[C---:B--2---:R-:W-:Y:S01]  /*0090*/  IMAD.WIDE R4, R7.reuse, 0x4, R4 ;  /* 0x0000000407047825 */ /* 0x044fe200078e0204 */
[----:B------:R-:W-:-:S06]  /*00a0*/  ISETP.GE.AND P0, PT, R7, 0x118, PT ;  /* 0x000001180700780c */ /* 0x000fcc0003f06270 */
[----:B------:R-:W-:-:S05]  /*00b0*/  IMAD.HI R0, R7, -0x15f15f15, R6 ;  /* 0xea0ea0eb07007827 */ /* 0x000fca00078e0206 */
[----:B------:R-:W-:-:S04]  /*00c0*/  SHF.R.U32.HI R3, RZ, 0x1f, R0 ;  /* 0x0000001fff037819 */ /* 0x000fc80000011600 */
[----:B------:R-:W-:Y:S02]  /*00d0*/  LEA.HI.SX32 R6, R0, R3, 0x1a ;  /* 0x0000000300067211 */ /* 0x000fe400078fd2ff */
[----:B------:R-:W1:Y:S03]  /*00e0*/  LDC.64 R2, c[0x0][0x210] ;  /* 0x00008400ff027b82 */ /* 0x000e660000000a00 */
[----:B------:R-:W-:Y:S02]  /*00f0*/  IMAD R0, R6, -0x46, R7 ;  /* 0xffffffba06007824 */ /* 0x000fe400078e0207 */
[----:B------:R-:W-:Y:S02]  /*0100*/  IMAD.MOV.U32 R7, RZ, RZ, RZ ;  /* 0x000000ffff077224 */ /* 0x000fe400078e00ff */
[----:B------:R-:W-:-:S05]  /*0110*/  VIADD R0, R0, 0xffffffc1 ;  /* 0xffffffc100007836 */ /* 0x000fca0000000000 */
[----:B------:R-:W-:-:S04]  /*0120*/  IABS R9, R0 ;  /* 0x0000000000097213 */ /* 0x000fc80000000000 */
[----:B------:R-:W-:-:S05]  /*0130*/  LEA R9, R6, -R9, 0x6 ;  /* 0x8000000906097211 */ /* 0x000fca00078e30ff */
[----:B-1----:R-:W-:Y:S01]  /*0140*/  IMAD.WIDE R2, R9, 0x4, R2 ;  /* 0x0000000409027825 */ /* 0x002fe200078e0202 */
[----:B------:R-:W-:Y:S06]  /*0150*/  @P0 BRA `(.L_x_1) ;  /* 0x0000000000040947 */ /* 0x000fec0003800000 */
[----:B------:R1:W5:Y:S02]  /*0160*/  LDG.E R7, desc[UR4][R2.64+0xfc] ;  /* 0x0000fc0402077981 */ /* 0x000364000c1e1900 */
.L_x_1:
[----:B------:R-:W-:Y:S05]  /*0170*/  BSYNC B0 ;  /* 0x0000000000007941 */ /* 0x000fea0003800000 */
.L_x_0:
[----:B------:R-:W-:Y:S05]  /*0180*/  @P0 EXIT ;  /* 0x000000000000094d */ /* 0x000fea0003800000 */
[----:B-----5:R-:W-:Y:S01]  /*0190*/  STG.E desc[UR4][R4.64], R7 ;  /* 0x0000000704007986 */ /* 0x020fe2000c101904 */
[----:B------:R-:W-:Y:S05]  /*01a0*/  EXIT ;  /* 0x000000000000794d */ /* 0x000fea0003800000 */
.L_x_2:
[----:B------:R-:W-:-:S00]  /*01b0*/  BRA `(.L_x_2) ;  /* 0xfffffffc00fc7947 */ /* 0x000fc0000383ffff */
[----:B------:R-:W-:-:S00]  /*01c0*/  NOP ;  /* 0x0000000000007918 */ /* 0x000fc00000000000 */
        /* <DEDUP_REMOVED lines=11> */
.L_x_3:


//--------------------- .nv.constant0.triton_poi_fused_reflection_pad1d_33 --------------------------
	.section	.nv.constant0.triton_poi_fused_reflection_pad1d_33,"a",@progbits
	.sectionflags	@""
	.align	4
.nv.constant0.triton_poi_fused_reflection_pad1d_33:
	.zero		548
